//
// Generated by NVIDIA NVVM Compiler
//
// Compiler Build ID: CL-36424714
// Cuda compilation tools, release 13.0, V13.0.88
// Based on NVVM 20.0.0
//

.version 9.0
.target sm_100
.address_size 64

	// .globl	_Z23getGrayscaleImageKernelPiS_ii

.visible .entry _Z23getGrayscaleImageKernelPiS_ii(
	.param .u64 .ptr .align 1 _Z23getGrayscaleImageKernelPiS_ii_param_0,
	.param .u64 .ptr .align 1 _Z23getGrayscaleImageKernelPiS_ii_param_1,
	.param .u32 _Z23getGrayscaleImageKernelPiS_ii_param_2,
	.param .u32 _Z23getGrayscaleImageKernelPiS_ii_param_3
)
{
	.reg .pred 	%p<4>;
	.reg .b32 	%r<19>;
	.reg .b32 	%f<3>;
	.reg .b64 	%rd<9>;
	.reg .b64 	%fd<6>;

	ld.param.u64 	%rd1, [_Z23getGrayscaleImageKernelPiS_ii_param_0];
	ld.param.u64 	%rd2, [_Z23getGrayscaleImageKernelPiS_ii_param_1];
	ld.param.u32 	%r3, [_Z23getGrayscaleImageKernelPiS_ii_param_2];
	ld.param.u32 	%r4, [_Z23getGrayscaleImageKernelPiS_ii_param_3];
	mov.u32 	%r6, %ctaid.x;
	mov.u32 	%r7, %ntid.x;
	mov.u32 	%r8, %tid.x;
	mad.lo.s32 	%r1, %r6, %r7, %r8;
	mov.u32 	%r9, %ctaid.y;
	mov.u32 	%r10, %ntid.y;
	mov.u32 	%r11, %tid.y;
	mad.lo.s32 	%r12, %r9, %r10, %r11;
	setp.ge.s32 	%p1, %r1, %r3;
	setp.ge.s32 	%p2, %r12, %r4;
	or.pred  	%p3, %p1, %p2;
	@%p3 bra 	$L__BB0_2;
	cvta.to.global.u64 	%rd3, %rd1;
	cvta.to.global.u64 	%rd4, %rd2;
	mad.lo.s32 	%r13, %r3, %r12, %r1;
	mul.lo.s32 	%r14, %r13, 3;
	mul.wide.s32 	%rd5, %r14, 4;
	add.s64 	%rd6, %rd3, %rd5;
	ld.global.u32 	%r15, [%rd6];
	ld.global.u32 	%r16, [%rd6+4];
	ld.global.u32 	%r17, [%rd6+8];
	cvt.rn.f32.s32 	%f1, %r15;
	mul.f32 	%f2, %f1, 0f3E570A3D;
	cvt.f64.f32 	%fd1, %f2;
	cvt.rn.f64.s32 	%fd2, %r16;
	fma.rn.f64 	%fd3, %fd2, 0d3FE6B851EB851EB8, %fd1;
	cvt.rn.f64.s32 	%fd4, %r17;
	fma.rn.f64 	%fd5, %fd4, 0d3FB1EB851EB851EC, %fd3;
	cvt.rzi.s32.f64 	%r18, %fd5;
	mul.wide.s32 	%rd7, %r13, 4;
	add.s64 	%rd8, %rd4, %rd7;
	st.global.u32 	[%rd8], %r18;
$L__BB0_2:
	ret;

}


// ===== COMPILED SASS (sm_100) =====

	.target	sm_100

	.elftype	@"ET_EXEC"


//--------------------- .note.nv.tkinfo           --------------------------
	.section	.note.nv.tkinfo,"",@"SHT_NOTE"
	.sectionflags	@"SHF_NOTE_NV_TKINFO"
	.tkinfo
        /*0018*/ 	.word	0x00000002
        /*0030*/ 	.string	""
        /*0030*/ 	.string	"ptxas"
        /*0030*/ 	.string	"Cuda compilation tools, release 13.0, V13.0.88"
        /*0030*/ 	.string	"Build cuda_13.0.r13.0/compiler.36424714_0"
        /*0030*/ 	.string	"-arch sm_100 -m 64 "



//--------------------- .note.nv.cuinfo           --------------------------
	.section	.note.nv.cuinfo,"",@"SHT_NOTE"
	.sectionflags	@"SHF_NOTE_NV_CUINFO"
        /*0018*/ 	.short	0x0002
        /*001a*/ 	.short	0x0064
        /*001c*/ 	.short	0x0082
	.zero		2


//--------------------- .nv.info                  --------------------------
	.section	.nv.info,"",@"SHT_CUDA_INFO"
	.align	4


	//----- nvinfo : EIATTR_REGCOUNT
	.align		4
        /*0000*/ 	.byte	0x04, 0x2f
        /*0002*/ 	.short	(.L_1 - .L_0)
	.align		4
.L_0:
        /*0004*/ 	.word	index@(_Z23getGrayscaleImageKernelPiS_ii)
        /*0008*/ 	.word	0x00000010


	//----- nvinfo : EIATTR_FRAME_SIZE
	.align		4
.L_1:
        /*000c*/ 	.byte	0x04, 0x11
        /*000e*/ 	.short	(.L_3 - .L_2)
	.align		4
.L_2:
        /*0010*/ 	.word	index@(_Z23getGrayscaleImageKernelPiS_ii)
        /*0014*/ 	.word	0x00000000


	//----- nvinfo : EIATTR_MIN_STACK_SIZE
	.align		4
.L_3:
        /*0018*/ 	.byte	0x04, 0x12
        /*001a*/ 	.short	(.L_5 - .L_4)
	.align		4
.L_4:
        /*001c*/ 	.word	index@(_Z23getGrayscaleImageKernelPiS_ii)
        /*0020*/ 	.word	0x00000000
.L_5:


//--------------------- .nv.compat                --------------------------
	.section	.nv.compat,"",@"SHT_CUDA_COMPAT_INFO"
	.align	4
        /*0000*/ 	.byte	0x02, 0x09, 0x00, 0x00, 0x02, 0x02, 0x01, 0x00, 0x02, 0x05, 0x05, 0x00, 0x03, 0x07, 0x01, 0x01
        /*0010*/ 	.byte	0x02, 0x03, 0x00, 0x00, 0x02, 0x06, 0x01, 0x00, 0x04, 0x0b, 0x08, 0x00, 0x01, 0x00, 0x00, 0x00
        /*0020*/ 	.byte	0x00, 0x00, 0x00, 0x00


//--------------------- .nv.info._Z23getGrayscaleImageKernelPiS_ii --------------------------
	.section	.nv.info._Z23getGrayscaleImageKernelPiS_ii,"",@"SHT_CUDA_INFO"
	.sectionflags	@""
	.align	4


	//----- nvinfo : EIATTR_CUDA_API_VERSION
	.align		4
        /*0000*/ 	.byte	0x04, 0x37
        /*0002*/ 	.short	(.L_7 - .L_6)
.L_6:
        /*0004*/ 	.word	0x00000082


	//----- nvinfo : EIATTR_KPARAM_INFO
	.align		4
.L_7:
        /*0008*/ 	.byte	0x04, 0x17
        /*000a*/ 	.short	(.L_9 - .L_8)
.L_8:
        /*000c*/ 	.word	0x00000000
        /*0010*/ 	.short	0x0003
        /*0012*/ 	.short	0x0014
        /*0014*/ 	.byte	0x00, 0xf0, 0x11, 0x00


	//----- nvinfo : EIATTR_KPARAM_INFO
	.align		4
.L_9:
        /*0018*/ 	.byte	0x04, 0x17
        /*001a*/ 	.short	(.L_11 - .L_10)
.L_10:
        /*001c*/ 	.word	0x00000000
        /*0020*/ 	.short	0x0002
        /*0022*/ 	.short	0x0010
        /*0024*/ 	.byte	0x00, 0xf0, 0x11, 0x00


	//----- nvinfo : EIATTR_KPARAM_INFO
	.align		4
.L_11:
        /*0028*/ 	.byte	0x04, 0x17
        /*002a*/ 	.short	(.L_13 - .L_12)
.L_12:
        /*002c*/ 	.word	0x00000000
        /*0030*/ 	.short	0x0001
        /*0032*/ 	.short	0x0008
        /*0034*/ 	.byte	0x00, 0xf5, 0x21, 0x00


	//----- nvinfo : EIATTR_KPARAM_INFO
	.align		4
.L_13:
        /*0038*/ 	.byte	0x04, 0x17
        /*003a*/ 	.short	(.L_15 - .L_14)
.L_14:
        /*003c*/ 	.word	0x00000000
        /*0040*/ 	.short	0x0000
        /*0042*/ 	.short	0x0000
        /*0044*/ 	.byte	0x00, 0xf5, 0x21, 0x00


	//----- nvinfo : EIATTR_SPARSE_MMA_MASK
	.align		4
.L_15:
        /*0048*/ 	.byte	0x03, 0x50
        /*004a*/ 	.short	0x0000


	//----- nvinfo : EIATTR_MAXREG_COUNT
	.align		4
        /*004c*/ 	.byte	0x03, 0x1b
        /*004e*/ 	.short	0x00ff


	//----- nvinfo : EIATTR_MERCURY_ISA_VERSION
	.align		4
        /*0050*/ 	.byte	0x03, 0x5f
        /*0052*/ 	.short	0x0101


	//----- nvinfo : EIATTR_VRC_CTA_INIT_COUNT
	.align		4
        /*0054*/ 	.byte	0x02, 0x4a
	.zero		1
	.zero		1


	//----- nvinfo : EIATTR_EXIT_INSTR_OFFSETS
	.align		4
        /*0058*/ 	.byte	0x04, 0x1c
        /*005a*/ 	.short	(.L_17 - .L_16)


	//   ....[0]....
.L_16:
        /*005c*/ 	.word	0x000000c0


	//   ....[1]....
        /*0060*/ 	.word	0x00000240


	//----- nvinfo : EIATTR_CBANK_PARAM_SIZE
	.align		4
.L_17:
        /*0064*/ 	.byte	0x03, 0x19
        /*0066*/ 	.short	0x0018


	//----- nvinfo : EIATTR_PARAM_CBANK
	.align		4
        /*0068*/ 	.byte	0x04, 0x0a
        /*006a*/ 	.short	(.L_19 - .L_18)
	.align		4
.L_18:
        /*006c*/ 	.word	index@(.nv.constant0._Z23getGrayscaleImageKernelPiS_ii)
        /*0070*/ 	.short	0x0380
        /*0072*/ 	.short	0x0018


	//----- nvinfo : EIATTR_SW_WAR
	.align		4
.L_19:
        /*0074*/ 	.byte	0x04, 0x36
        /*0076*/ 	.short	(.L_21 - .L_20)
.L_20:
        /*0078*/ 	.word	0x00000008
.L_21:


//--------------------- .nv.callgraph             --------------------------
	.section	.nv.callgraph,"",@"SHT_CUDA_CALLGRAPH"
	.align	4
	.sectionentsize	8
	.align		4
        /*0000*/ 	.word	0x00000000
	.align		4
        /*0004*/ 	.word	0xffffffff
	.align		4
        /*0008*/ 	.word	0x00000000
	.align		4
        /*000c*/ 	.word	0xfffffffe
	.align		4
        /*0010*/ 	.word	0x00000000
	.align		4
        /*0014*/ 	.word	0xfffffffd
	.align		4
        /*0018*/ 	.word	0x00000000
	.align		4
        /*001c*/ 	.word	0xfffffffc


//--------------------- .text._Z23getGrayscaleImageKernelPiS_ii --------------------------
	.section	.text._Z23getGrayscaleImageKernelPiS_ii,"ax",@progbits
	.align	128
        .global         _Z23getGrayscaleImageKernelPiS_ii
        .type           _Z23getGrayscaleImageKernelPiS_ii,@function
        .size           _Z23getGrayscaleImageKernelPiS_ii,(.L_x_1 - _Z23getGrayscaleImageKernelPiS_ii)
        .other          _Z23getGrayscaleImageKernelPiS_ii,@"STO_CUDA_ENTRY STV_DEFAULT"
_Z23getGrayscaleImageKernelPiS_ii:
.text._Z23getGrayscaleImageKernelPiS_ii:
[----:B------:R-:W-:Y:S01]  /*0000*/  LDC R1, c[0x0][0x37c] ;  /* 0x0000df00ff017b82 */ /* 0x000fe20000000800 */
[----:B------:R-:W0:Y:S07]  /*0010*/  S2R R2, SR_TID.Y ;  /* 0x0000000000027919 */ /* 0x000e2e0000002200 */
[----:B------:R-:W1:Y:S01]  /*0020*/  LDC R0, c[0x0][0x360] ;  /* 0x0000d800ff007b82 */ /* 0x000e620000000800 */
[----:B------:R-:W2:Y:S01]  /*0030*/  LDCU.64 UR6, c[0x0][0x390] ;  /* 0x00007200ff0677ac */ /* 0x000ea20008000a00 */
[----:B------:R-:W1:Y:S06]  /*0040*/  S2R R3, SR_TID.X ;  /* 0x0000000000037919 */ /* 0x000e6c0000002100 */
[----:B------:R-:W0:Y:S08]  /*0050*/  S2UR UR5, SR_CTAID.Y ;  /* 0x00000000000579c3 */ /* 0x000e300000002600 */
[----:B------:R-:W0:Y:S08]  /*0060*/  LDC R5, c[0x0][0x364] ;  /* 0x0000d900ff057b82 */ /* 0x000e300000000800 */
[----:B------:R-:W1:Y:S01]  /*0070*/  S2UR UR4, SR_CTAID.X ;  /* 0x00000000000479c3 */ /* 0x000e620000002500 */
[----:B0-----:R-:W-:-:S05]  /*0080*/  IMAD R5, R5, UR5, R2 ;  /* 0x0000000505057c24 */ /* 0x001fca000f8e0202 */
[----:B--2---:R-:W-:Y:S01]  /*0090*/  ISETP.GE.AND P0, PT, R5, UR7, PT ;  /* 0x0000000705007c0c */ /* 0x004fe2000bf06270 */
[----:B-1----:R-:W-:-:S05]  /*00a0*/  IMAD R0, R0, UR4, R3 ;  /* 0x0000000400007c24 */ /* 0x002fca000f8e0203 */
[----:B------:R-:W-:-:S13]  /*00b0*/  ISETP.GE.OR P0, PT, R0, UR6, P0 ;  /* 0x0000000600007c0c */ /* 0x000fda0008706670 */
[----:B------:R-:W-:Y:S05]  /*00c0*/  @P0 EXIT ;  /* 0x000000000000094d */ /* 0x000fea0003800000 */
[----:B------:R-:W0:Y:S01]  /*00d0*/  LDC.64 R2, c[0x0][0x380] ;  /* 0x0000e000ff027b82 */ /* 0x000e220000000a00 */
[----:B------:R-:W1:Y:S01]  /*00e0*/  LDCU.64 UR4, c[0x0][0x358] ;  /* 0x00006b00ff0477ac */ /* 0x000e620008000a00 */
[----:B------:R-:W-:-:S05]  /*00f0*/  IMAD R13, R5, UR6, R0 ;  /* 0x00000006050d7c24 */ /* 0x000fca000f8e0200 */
[----:B------:R-:W-:Y:S01]  /*0100*/  LEA R5, R13, R13, 0x1 ;  /* 0x0000000d0d057211 */ /* 0x000fe200078e08ff */
[----:B------:R-:W-:Y:S01]  /*0110*/  UMOV UR8, 0xeb851eb8 ;  /* 0xeb851eb800087882 */ /* 0x000fe20000000000 */
[----:B------:R-:W-:Y:S01]  /*0120*/  UMOV UR9, 0x3fe6b851 ;  /* 0x3fe6b85100097882 */ /* 0x000fe20000000000 */
[----:B------:R-:W2:Y:S02]  /*0130*/  LDC.64 R10, c[0x0][0x388] ;  /* 0x0000e200ff0a7b82 */ /* 0x000ea40000000a00 */
[----:B0-----:R-:W-:-:S05]  /*0140*/  IMAD.WIDE R2, R5, 0x4, R2 ;  /* 0x0000000405027825 */ /* 0x001fca00078e0202 */
[----:B-1----:R-:W3:Y:S04]  /*0150*/  LDG.E R0, desc[UR4][R2.64] ;  /* 0x0000000402007981 */ /* 0x002ee8000c1e1900 */
[----:B------:R-:W4:Y:S04]  /*0160*/  LDG.E R6, desc[UR4][R2.64+0x4] ;  /* 0x0000040402067981 */ /* 0x000f28000c1e1900 */
[----:B------:R2:W5:Y:S02]  /*0170*/  LDG.E R8, desc[UR4][R2.64+0x8] ;  /* 0x0000080402087981 */ /* 0x000564000c1e1900 */
[----:B--2---:R-:W-:Y:S01]  /*0180*/  IMAD.WIDE R2, R13, 0x4, R10 ;  /* 0x000000040d027825 */ /* 0x004fe200078e020a */
[----:B---3--:R-:W-:Y:S01]  /*0190*/  I2FP.F32.S32 R0, R0 ;  /* 0x0000000000007245 */ /* 0x008fe20000201400 */
[----:B----4-:R-:W-:Y:S04]  /*01a0*/  I2F.F64 R6, R6 ;  /* 0x0000000600067312 */ /* 0x010fe80000201c00 */
[----:B------:R-:W-:-:S04]  /*01b0*/  FMUL R0, R0, 0.20999999344348907471 ;  /* 0x3e570a3d00007820 */ /* 0x000fc80000400000 */
[----:B------:R-:W0:Y:S08]  /*01c0*/  F2F.F64.F32 R4, R0 ;  /* 0x0000000000047310 */ /* 0x000e300000201800 */
[----:B-----5:R-:W1:Y:S01]  /*01d0*/  I2F.F64 R8, R8 ;  /* 0x0000000800087312 */ /* 0x020e620000201c00 */
[----:B0-----:R-:W-:Y:S01]  /*01e0*/  DFMA R4, R6, UR8, R4 ;  /* 0x0000000806047c2b */ /* 0x001fe20008000004 */
[----:B------:R-:W-:Y:S01]  /*01f0*/  UMOV UR8, 0x1eb851ec ;  /* 0x1eb851ec00087882 */ /* 0x000fe20000000000 */
[----:B------:R-:W-:-:S06]  /*0200*/  UMOV UR9, 0x3fb1eb85 ;  /* 0x3fb1eb8500097882 */ /* 0x000fcc0000000000 */
[----:B-1----:R-:W-:-:S10]  /*0210*/  DFMA R4, R8, UR8, R4 ;  /* 0x0000000808047c2b */ /* 0x002fd40008000004 */
[----:B------:R-:W0:Y:S02]  /*0220*/  F2I.F64.TRUNC R5, R4 ;  /* 0x0000000400057311 */ /* 0x000e24000030d100 */
[----:B0-----:R-:W-:Y:S01]  /*0230*/  STG.E desc[UR4][R2.64], R5 ;  /* 0x0000000502007986 */ /* 0x001fe2000c101904 */
[----:B------:R-:W-:Y:S05]  /*0240*/  EXIT ;  /* 0x000000000000794d */ /* 0x000fea0003800000 */
.L_x_0:
[----:B------:R-:W-:-:S00]  /*0250*/  BRA `(.L_x_0) ;  /* 0xfffffffc00fc7947 */ /* 0x000fc0000383ffff */
[----:B------:R-:W-:-:S00]  /*0260*/  NOP ;  /* 0x0000000000007918 */ /* 0x000fc00000000000 */
        /* <DEDUP_REMOVED lines=9> */
.L_x_1:


//--------------------- .nv.shared.reserved.0     --------------------------
	.section	.nv.shared.reserved.0,"aw",@nobits
	.weak		__nv_reservedSMEM_offset_0_alias
	.size		__nv_reservedSMEM_offset_0_alias, 0, 64
	.other		__nv_reservedSMEM_offset_0_alias,@"STO_CUDA_RESERVED_SHARED STV_DEFAULT"
__nv_reservedSMEM_offset_0_alias:
	.zero		0
	.zero		64


//--------------------- .nv.constant0._Z23getGrayscaleImageKernelPiS_ii --------------------------
	.section	.nv.constant0._Z23getGrayscaleImageKernelPiS_ii,"a",@progbits
	.sectionflags	@""
	.align	4
.nv.constant0._Z23getGrayscaleImageKernelPiS_ii:
	.zero		920


//--------------------- SYMBOLS --------------------------

	.type		.nv.reservedSmem.offset0,@object
	.size		.nv.reservedSmem.offset0,0x4
